//
// Generated by NVIDIA NVVM Compiler
//
// Compiler Build ID: CL-36424714
// Cuda compilation tools, release 13.0, V13.0.88
// Based on NVVM 20.0.0
//

.version 9.0
.target sm_100
.address_size 64

	// .globl	_Z14print_from_gpuv
.extern .func  (.param .b32 func_retval0) vprintf
(
	.param .b64 vprintf_param_0,
	.param .b64 vprintf_param_1
)
;
.global .align 1 .b8 $str[47] = {72, 101, 108, 108, 111, 32, 67, 85, 68, 65, 33, 32, 102, 114, 111, 109, 32, 116, 104, 114, 101, 97, 100, 32, 91, 37, 100, 44, 37, 100, 93, 32, 9, 9, 70, 114, 111, 109, 32, 100, 101, 118, 105, 99, 101, 10};

.visible .entry _Z14print_from_gpuv()
{
	.local .align 8 .b8 	__local_depot0[8];
	.reg .b64 	%SP;
	.reg .b64 	%SPL;
	.reg .b32 	%r<5>;
	.reg .b64 	%rd<5>;

	mov.u64 	%SPL, __local_depot0;
	cvta.local.u64 	%SP, %SPL;
	add.u64 	%rd1, %SP, 0;
	add.u64 	%rd2, %SPL, 0;
	mov.u32 	%r1, %tid.x;
	mov.u32 	%r2, %ctaid.x;
	st.local.v2.u32 	[%rd2], {%r1, %r2};
	mov.u64 	%rd3, $str;
	cvta.global.u64 	%rd4, %rd3;
	{ // callseq 0, 0
	.param .b64 param0;
	st.param.b64 	[param0], %rd4;
	.param .b64 param1;
	st.param.b64 	[param1], %rd1;
	.param .b32 retval0;
	call.uni (retval0), 
	vprintf, 
	(
	param0, 
	param1
	);
	ld.param.b32 	%r3, [retval0];
	} // callseq 0
	ret;

}


// ===== COMPILED SASS (sm_100) =====

	.target	sm_100

	.elftype	@"ET_EXEC"


//--------------------- .note.nv.tkinfo           --------------------------
	.section	.note.nv.tkinfo,"",@"SHT_NOTE"
	.sectionflags	@"SHF_NOTE_NV_TKINFO"
	.tkinfo
        /*0018*/ 	.word	0x00000002
        /*0030*/ 	.string	""
        /*0030*/ 	.string	"ptxas"
        /*0030*/ 	.string	"Cuda compilation tools, release 13.0, V13.0.88"
        /*0030*/ 	.string	"Build cuda_13.0.r13.0/compiler.36424714_0"
        /*0030*/ 	.string	"-arch sm_100 -m 64 "



//--------------------- .note.nv.cuinfo           --------------------------
	.section	.note.nv.cuinfo,"",@"SHT_NOTE"
	.sectionflags	@"SHF_NOTE_NV_CUINFO"
        /*0018*/ 	.short	0x0002
        /*001a*/ 	.short	0x0064
        /*001c*/ 	.short	0x0082
	.zero		2


//--------------------- .nv.info                  --------------------------
	.section	.nv.info,"",@"SHT_CUDA_INFO"
	.align	4


	//----- nvinfo : EIATTR_REGCOUNT
	.align		4
        /*0000*/ 	.byte	0x04, 0x2f
        /*0002*/ 	.short	(.L_2 - .L_1)
	.align		4
.L_1:
        /*0004*/ 	.word	index@(_Z14print_from_gpuv)
        /*0008*/ 	.word	0x00000018


	//----- nvinfo : EIATTR_FRAME_SIZE
	.align		4
.L_2:
        /*000c*/ 	.byte	0x04, 0x11
        /*000e*/ 	.short	(.L_4 - .L_3)
	.align		4
.L_3:
        /*0010*/ 	.word	index@(_Z14print_from_gpuv)
        /*0014*/ 	.word	0x00000008


	//----- nvinfo : EIATTR_MIN_STACK_SIZE
	.align		4
.L_4:
        /*0018*/ 	.byte	0x04, 0x12
        /*001a*/ 	.short	(.L_6 - .L_5)
	.align		4
.L_5:
        /*001c*/ 	.word	index@(_Z14print_from_gpuv)
        /*0020*/ 	.word	0x00000008
.L_6:


//--------------------- .nv.compat                --------------------------
	.section	.nv.compat,"",@"SHT_CUDA_COMPAT_INFO"
	.align	4
        /*0000*/ 	.byte	0x02, 0x09, 0x00, 0x00, 0x02, 0x02, 0x01, 0x00, 0x02, 0x05, 0x05, 0x00, 0x03, 0x07, 0x01, 0x01
        /*0010*/ 	.byte	0x02, 0x03, 0x00, 0x00, 0x02, 0x06, 0x01, 0x00, 0x04, 0x0b, 0x08, 0x00, 0x09, 0x00, 0x00, 0x00
        /*0020*/ 	.byte	0x00, 0x00, 0x00, 0x00


//--------------------- .nv.info._Z14print_from_gpuv --------------------------
	.section	.nv.info._Z14print_from_gpuv,"",@"SHT_CUDA_INFO"
	.sectionflags	@""
	.align	4


	//----- nvinfo : EIATTR_CUDA_API_VERSION
	.align		4
        /*0000*/ 	.byte	0x04, 0x37
        /*0002*/ 	.short	(.L_8 - .L_7)
.L_7:
        /*0004*/ 	.word	0x00000082


	//----- nvinfo : EIATTR_SPARSE_MMA_MASK
	.align		4
.L_8:
        /*0008*/ 	.byte	0x03, 0x50
        /*000a*/ 	.short	0x0000


	//----- nvinfo : EIATTR_MAXREG_COUNT
	.align		4
        /*000c*/ 	.byte	0x03, 0x1b
        /*000e*/ 	.short	0x00ff


	//----- nvinfo : EIATTR_EXTERNS
	.align		4
        /*0010*/ 	.byte	0x04, 0x0f
        /*0012*/ 	.short	(.L_10 - .L_9)


	//   ....[0]....
	.align		4
.L_9:
        /*0014*/ 	.word	index@(vprintf)


	//----- nvinfo : EIATTR_MERCURY_ISA_VERSION
	.align		4
.L_10:
        /*0018*/ 	.byte	0x03, 0x5f
        /*001a*/ 	.short	0x0101


	//----- nvinfo : EIATTR_VRC_CTA_INIT_COUNT
	.align		4
        /*001c*/ 	.byte	0x02, 0x4a
	.zero		1
	.zero		1


	//----- nvinfo : EIATTR_SYSCALL_OFFSETS
	.align		4
        /*0020*/ 	.byte	0x04, 0x46
        /*0022*/ 	.short	(.L_12 - .L_11)


	//   ....[0]....
.L_11:
        /*0024*/ 	.word	0x000000f0


	//----- nvinfo : EIATTR_EXIT_INSTR_OFFSETS
	.align		4
.L_12:
        /*0028*/ 	.byte	0x04, 0x1c
        /*002a*/ 	.short	(.L_14 - .L_13)


	//   ....[0]....
.L_13:
        /*002c*/ 	.word	0x00000100


	//----- nvinfo : EIATTR_SW_WAR
	.align		4
.L_14:
        /*0030*/ 	.byte	0x04, 0x36
        /*0032*/ 	.short	(.L_16 - .L_15)
.L_15:
        /*0034*/ 	.word	0x00000008
.L_16:


//--------------------- .nv.callgraph             --------------------------
	.section	.nv.callgraph,"",@"SHT_CUDA_CALLGRAPH"
	.align	4
	.sectionentsize	8
	.align		4
        /*0000*/ 	.word	0x00000000
	.align		4
        /*0004*/ 	.word	0xffffffff
	.align		4
        /*0008*/ 	.word	index@(_Z14print_from_gpuv)
	.align		4
        /*000c*/ 	.word	index@(vprintf)
	.align		4
        /*0010*/ 	.word	0x00000000
	.align		4
        /*0014*/ 	.word	0xfffffffe
	.align		4
        /*0018*/ 	.word	0x00000000
	.align		4
        /*001c*/ 	.word	0xfffffffd
	.align		4
        /*0020*/ 	.word	0x00000000
	.align		4
        /*0024*/ 	.word	0xfffffffc


//--------------------- .nv.constant4             --------------------------
	.section	.nv.constant4,"a",@progbits
	.align	8
	.align		8
.nv.constant4:
        /*0000*/ 	.dword	vprintf
	.align		8
        /*0008*/ 	.dword	$str


//--------------------- .text._Z14print_from_gpuv --------------------------
	.section	.text._Z14print_from_gpuv,"ax",@progbits
	.align	128
        .global         _Z14print_from_gpuv
        .type           _Z14print_from_gpuv,@function
        .size           _Z14print_from_gpuv,(.L_x_2 - _Z14print_from_gpuv)
        .other          _Z14print_from_gpuv,@"STO_CUDA_ENTRY STV_DEFAULT"
_Z14print_from_gpuv:
.text._Z14print_from_gpuv:
[----:B------:R-:W0:Y:S01]  /*0000*/  LDC R1, c[0x0][0x37c] ;  /* 0x0000df00ff017b82 */ /* 0x000e220000000800 */
[----:B------:R-:W1:Y:S01]  /*0010*/  S2R R8, SR_TID.X ;  /* 0x0000000000087919 */ /* 0x000e620000002100 */
[----:B0-----:R-:W-:Y:S01]  /*0020*/  VIADD R1, R1, 0xfffffff8 ;  /* 0xfffffff801017836 */ /* 0x001fe20000000000 */
[----:B------:R-:W-:Y:S01]  /*0030*/  MOV R0, 0x0 ;  /* 0x0000000000007802 */ /* 0x000fe20000000f00 */
[----:B------:R-:W0:Y:S01]  /*0040*/  LDCU UR4, c[0x0][0x2f8] ;  /* 0x00005f00ff0477ac */ /* 0x000e220008000800 */
[----:B------:R-:W1:Y:S03]  /*0050*/  S2R R9, SR_CTAID.X ;  /* 0x0000000000097919 */ /* 0x000e660000002500 */
[----:B------:R2:W3:Y:S01]  /*0060*/  LDC.64 R2, c[0x4][R0] ;  /* 0x0100000000027b82 */ /* 0x0004e20000000a00 */
[----:B------:R-:W4:Y:S01]  /*0070*/  LDCU.64 UR6, c[0x4][0x8] ;  /* 0x01000100ff0677ac */ /* 0x000f220008000a00 */
[----:B------:R-:W5:Y:S01]  /*0080*/  LDCU UR5, c[0x0][0x2fc] ;  /* 0x00005f80ff0577ac */ /* 0x000f620008000800 */
[----:B0-----:R-:W-:Y:S01]  /*0090*/  IADD3 R6, P0, PT, R1, UR4, RZ ;  /* 0x0000000401067c10 */ /* 0x001fe2000ff1e0ff */
[----:B----4-:R-:W-:Y:S01]  /*00a0*/  IMAD.U32 R4, RZ, RZ, UR6 ;  /* 0x00000006ff047e24 */ /* 0x010fe2000f8e00ff */
[----:B------:R-:W-:-:S03]  /*00b0*/  MOV R5, UR7 ;  /* 0x0000000700057c02 */ /* 0x000fc60008000f00 */
[----:B-----5:R-:W-:Y:S01]  /*00c0*/  IMAD.X R7, RZ, RZ, UR5, P0 ;  /* 0x00000005ff077e24 */ /* 0x020fe200080e06ff */
[----:B-1----:R2:W-:Y:S07]  /*00d0*/  STL.64 [R1], R8 ;  /* 0x0000000801007387 */ /* 0x0025ee0000100a00 */
[----:B------:R-:W-:-:S07]  /*00e0*/  LEPC R20, `(.L_x_0) ;  /* 0x000000001014794e */ /* 0x000fce0000000000 */
[----:B--23--:R-:W-:Y:S05]  /*00f0*/  CALL.ABS.NOINC R2 ;  /* 0x0000000002007343 */ /* 0x00cfea0003c00000 */
.L_x_0:
[----:B------:R-:W-:Y:S05]  /*0100*/  EXIT ;  /* 0x000000000000794d */ /* 0x000fea0003800000 */
.L_x_1:
[----:B------:R-:W-:-:S00]  /*0110*/  BRA `(.L_x_1) ;  /* 0xfffffffc00fc7947 */ /* 0x000fc0000383ffff */
[----:B------:R-:W-:-:S00]  /*0120*/  NOP ;  /* 0x0000000000007918 */ /* 0x000fc00000000000 */
        /* <DEDUP_REMOVED lines=13> */
.L_x_2:


//--------------------- .nv.global.init           --------------------------
	.section	.nv.global.init,"aw",@progbits
.nv.global.init:
	.type		$str,@object
	.size		$str,(.L_0 - $str)
$str:
        /*0000*/ 	.byte	0x48, 0x65, 0x6c, 0x6c, 0x6f, 0x20, 0x43, 0x55, 0x44, 0x41, 0x21, 0x20, 0x66, 0x72, 0x6f, 0x6d
        /*0010*/ 	.byte	0x20, 0x74, 0x68, 0x72, 0x65, 0x61, 0x64, 0x20, 0x5b, 0x25, 0x64, 0x2c, 0x25, 0x64, 0x5d, 0x20
        /*0020*/ 	.byte	0x09, 0x09, 0x46, 0x72, 0x6f, 0x6d, 0x20, 0x64, 0x65, 0x76, 0x69, 0x63, 0x65, 0x0a, 0x00
.L_0:


//--------------------- .nv.shared.reserved.0     --------------------------
	.section	.nv.shared.reserved.0,"aw",@nobits
	.weak		__nv_reservedSMEM_offset_0_alias
	.size		__nv_reservedSMEM_offset_0_alias, 0, 64
	.other		__nv_reservedSMEM_offset_0_alias,@"STO_CUDA_RESERVED_SHARED STV_DEFAULT"
__nv_reservedSMEM_offset_0_alias:
	.zero		0
	.zero		64


//--------------------- .nv.constant0._Z14print_from_gpuv --------------------------
	.section	.nv.constant0._Z14print_from_gpuv,"a",@progbits
	.sectionflags	@""
	.align	4
.nv.constant0._Z14print_from_gpuv:
	.zero		896


//--------------------- SYMBOLS --------------------------

	.type		.nv.reservedSmem.offset0,@object
	.size		.nv.reservedSmem.offset0,0x4
	.type		vprintf,@function
